//
// Generated by NVIDIA NVVM Compiler
//
// Compiler Build ID: CL-36424714
// Cuda compilation tools, release 13.0, V13.0.88
// Based on NVVM 20.0.0
//

.version 9.0
.target sm_100
.address_size 64

	// .globl	eval_jac_hes_21000000_4_1_f_f7def86f0a03

.visible .entry eval_jac_hes_21000000_4_1_f_f7def86f0a03(
	.param .u64 .ptr .align 1 eval_jac_hes_21000000_4_1_f_f7def86f0a03_param_0,
	.param .u64 .ptr .align 1 eval_jac_hes_21000000_4_1_f_f7def86f0a03_param_1,
	.param .u64 .ptr .align 1 eval_jac_hes_21000000_4_1_f_f7def86f0a03_param_2,
	.param .u64 .ptr .align 1 eval_jac_hes_21000000_4_1_f_f7def86f0a03_param_3,
	.param .u64 .ptr .align 1 eval_jac_hes_21000000_4_1_f_f7def86f0a03_param_4,
	.param .u32 eval_jac_hes_21000000_4_1_f_f7def86f0a03_param_5
)
{
	.reg .pred 	%p<11>;
	.reg .b32 	%r<29>;
	.reg .b32 	%f<116>;
	.reg .b64 	%rd<43>;

	ld.param.u64 	%rd2, [eval_jac_hes_21000000_4_1_f_f7def86f0a03_param_0];
	ld.param.u64 	%rd3, [eval_jac_hes_21000000_4_1_f_f7def86f0a03_param_1];
	ld.param.u64 	%rd5, [eval_jac_hes_21000000_4_1_f_f7def86f0a03_param_3];
	ld.param.u32 	%r5, [eval_jac_hes_21000000_4_1_f_f7def86f0a03_param_5];
	mov.u32 	%r6, %ntid.x;
	mov.u32 	%r7, %ctaid.x;
	mov.u32 	%r8, %tid.x;
	mad.lo.s32 	%r1, %r6, %r7, %r8;
	setp.ge.u32 	%p1, %r1, %r5;
	@%p1 bra 	$L__BB0_7;
	cvta.to.global.u64 	%rd7, %rd3;
	cvta.to.global.u64 	%rd8, %rd2;
	mul.wide.u32 	%rd9, %r1, 4;
	add.s64 	%rd10, %rd8, %rd9;
	ld.global.f32 	%f1, [%rd10];
	add.s32 	%r2, %r1, 21000000;
	mul.wide.u32 	%rd11, %r2, 4;
	add.s64 	%rd12, %rd8, %rd11;
	ld.global.f32 	%f13, [%rd12];
	add.s32 	%r3, %r1, 42000000;
	mul.wide.u32 	%rd13, %r3, 4;
	add.s64 	%rd14, %rd8, %rd13;
	ld.global.f32 	%f14, [%rd14];
	add.s32 	%r4, %r1, 63000000;
	mul.wide.u32 	%rd15, %r4, 4;
	add.s64 	%rd16, %rd8, %rd15;
	ld.global.f32 	%f15, [%rd16];
	neg.f32 	%f16, %f14;
	add.s64 	%rd1, %rd7, %rd9;
	ld.global.f32 	%f2, [%rd1];
	mul.f32 	%f17, %f2, %f16;
	fma.rn.f32 	%f18, %f17, 0f3BBB989D, 0f3F000000;
	cvt.sat.f32.f32 	%f19, %f18;
	mov.f32 	%f20, 0f4B400001;
	mov.f32 	%f21, 0f437C0000;
	fma.rm.f32 	%f22, %f19, %f21, %f20;
	add.f32 	%f23, %f22, 0fCB40007F;
	neg.f32 	%f24, %f23;
	fma.rn.f32 	%f25, %f17, 0f3FB8AA3B, %f24;
	fma.rn.f32 	%f26, %f17, 0f32A57060, %f25;
	mov.b32 	%r9, %f22;
	shl.b32 	%r10, %r9, 23;
	mov.b32 	%f27, %r10;
	ex2.approx.ftz.f32 	%f28, %f26;
	mul.f32 	%f3, %f28, %f27;
	mul.f32 	%f4, %f13, %f3;
	neg.f32 	%f29, %f15;
	mul.f32 	%f30, %f2, %f29;
	fma.rn.f32 	%f31, %f30, 0f3BBB989D, 0f3F000000;
	cvt.sat.f32.f32 	%f32, %f31;
	fma.rm.f32 	%f33, %f32, %f21, %f20;
	add.f32 	%f34, %f33, 0fCB40007F;
	neg.f32 	%f35, %f34;
	fma.rn.f32 	%f36, %f30, 0f3FB8AA3B, %f35;
	fma.rn.f32 	%f37, %f30, 0f32A57060, %f36;
	mov.b32 	%r11, %f33;
	shl.b32 	%r12, %r11, 23;
	mov.b32 	%f38, %r12;
	ex2.approx.ftz.f32 	%f39, %f37;
	mul.f32 	%f5, %f39, %f38;
	mov.f32 	%f115, 0f3F800000;
	sub.f32 	%f40, %f115, %f13;
	mul.f32 	%f6, %f40, %f5;
	abs.f32 	%f7, %f2;
	setp.eq.f32 	%p2, %f2, 0f3F800000;
	@%p2 bra 	$L__BB0_6;
	setp.num.f32 	%p3, %f7, %f7;
	@%p3 bra 	$L__BB0_4;
	mov.f32 	%f96, 0f40000000;
	add.rn.f32 	%f115, %f2, %f96;
	bra.uni 	$L__BB0_6;
$L__BB0_4:
	setp.lt.f32 	%p4, %f7, 0f00800000;
	mul.f32 	%f41, %f7, 0f4B800000;
	selp.f32 	%f42, %f41, %f7, %p4;
	mov.b32 	%r13, %f42;
	add.s32 	%r14, %r13, -1060439283;
	and.b32  	%r15, %r14, -8388608;
	sub.s32 	%r16, %r13, %r15;
	mov.b32 	%f43, %r16;
	cvt.rn.f32.s32 	%f44, %r15;
	selp.f32 	%f45, 0fC1C00000, 0f00000000, %p4;
	fma.rn.f32 	%f46, %f44, 0f34000000, %f45;
	add.f32 	%f47, %f43, 0fBF800000;
	add.f32 	%f48, %f43, 0f3F800000;
	rcp.approx.ftz.f32 	%f49, %f48;
	add.f32 	%f50, %f47, %f47;
	mul.f32 	%f51, %f50, %f49;
	mul.f32 	%f52, %f51, %f51;
	neg.f32 	%f53, %f51;
	sub.f32 	%f54, %f47, %f51;
	add.f32 	%f55, %f54, %f54;
	fma.rn.f32 	%f56, %f53, %f47, %f55;
	mul.rn.f32 	%f57, %f49, %f56;
	fma.rn.f32 	%f58, %f52, 0f3A2C32E4, 0f3B52E7DB;
	fma.rn.f32 	%f59, %f58, %f52, 0f3C93BB73;
	fma.rn.f32 	%f60, %f59, %f52, 0f3DF6384F;
	mul.rn.f32 	%f61, %f60, %f52;
	fma.rn.f32 	%f62, %f51, 0f3FB8AA3B, %f46;
	mul.f32 	%f63, %f61, 0f40400000;
	sub.f32 	%f64, %f46, %f62;
	fma.rn.f32 	%f65, %f51, 0f3FB8AA3B, %f64;
	fma.rn.f32 	%f66, %f57, 0f3FB8AA3B, %f65;
	fma.rn.f32 	%f67, %f51, 0f32A55E34, %f66;
	fma.rn.f32 	%f68, %f63, %f57, %f67;
	fma.rn.f32 	%f69, %f61, %f51, %f68;
	add.rn.f32 	%f70, %f62, %f69;
	mov.f32 	%f71, 0f40000000;
	mul.rn.f32 	%f72, %f70, %f71;
	cvt.rni.f32.f32 	%f73, %f72;
	sub.f32 	%f74, %f72, %f73;
	neg.f32 	%f75, %f72;
	fma.rn.f32 	%f76, %f70, 0f40000000, %f75;
	neg.f32 	%f77, %f62;
	add.rn.f32 	%f78, %f70, %f77;
	neg.f32 	%f79, %f78;
	add.rn.f32 	%f80, %f69, %f79;
	fma.rn.f32 	%f81, %f80, 0f40000000, %f76;
	add.f32 	%f82, %f74, %f81;
	setp.gt.f32 	%p5, %f73, 0f00000000;
	selp.b32 	%r17, 0, -2097152000, %p5;
	setp.neu.f32 	%p6, %f2, 0f00000000;
	setp.neu.f32 	%p7, %f7, 0f7F800000;
	setp.lt.f32 	%p8, %f72, 0f00000000;
	selp.f32 	%f83, 0f00000000, 0f7F800000, %p8;
	abs.f32 	%f84, %f72;
	setp.gt.f32 	%p9, %f84, 0f43180000;
	cvt.rzi.s32.f32 	%r18, %f73;
	shl.b32 	%r19, %r18, 23;
	sub.s32 	%r20, %r19, %r17;
	mov.b32 	%f85, %r20;
	add.s32 	%r21, %r17, 2130706432;
	mov.b32 	%f86, %r21;
	fma.rn.f32 	%f87, %f82, 0f391FCB8E, 0f3AAF85ED;
	fma.rn.f32 	%f88, %f87, %f82, 0f3C1D9856;
	fma.rn.f32 	%f89, %f88, %f82, 0f3D6357BB;
	fma.rn.f32 	%f90, %f89, %f82, 0f3E75FDEC;
	fma.rn.f32 	%f91, %f90, %f82, 0f3F317218;
	fma.rn.f32 	%f92, %f91, %f82, 0f3F800000;
	mul.f32 	%f93, %f92, %f86;
	mul.f32 	%f94, %f93, %f85;
	selp.f32 	%f115, %f83, %f94, %p9;
	and.pred  	%p10, %p6, %p7;
	@%p10 bra 	$L__BB0_6;
	add.f32 	%f95, %f2, %f2;
	mov.b32 	%r22, %f95;
	and.b32  	%r23, %r22, 2147483647;
	mov.b32 	%f115, %r23;
$L__BB0_6:
	ld.param.u64 	%rd42, [eval_jac_hes_21000000_4_1_f_f7def86f0a03_param_4];
	ld.param.u64 	%rd41, [eval_jac_hes_21000000_4_1_f_f7def86f0a03_param_2];
	sub.f32 	%f97, %f3, %f5;
	mul.f32 	%f98, %f1, %f2;
	cvta.to.global.u64 	%rd17, %rd42;
	cvta.to.global.u64 	%rd18, %rd5;
	mul.f32 	%f99, %f1, %f115;
	add.f32 	%f100, %f4, %f6;
	mul.f32 	%f101, %f1, %f100;
	cvta.to.global.u64 	%rd19, %rd41;
	add.s64 	%rd21, %rd19, %rd9;
	st.global.f32 	[%rd21], %f101;
	add.s64 	%rd22, %rd18, %rd9;
	st.global.f32 	[%rd22], %f100;
	mul.f32 	%f102, %f97, %f1;
	add.s64 	%rd24, %rd18, %rd11;
	st.global.f32 	[%rd24], %f102;
	neg.f32 	%f103, %f4;
	mul.f32 	%f104, %f98, %f103;
	add.s64 	%rd26, %rd18, %rd13;
	st.global.f32 	[%rd26], %f104;
	neg.f32 	%f105, %f2;
	mul.f32 	%f106, %f6, %f105;
	mul.f32 	%f107, %f106, %f1;
	add.s64 	%rd28, %rd18, %rd15;
	st.global.f32 	[%rd28], %f107;
	add.s64 	%rd29, %rd17, %rd11;
	st.global.f32 	[%rd29], %f97;
	ld.global.f32 	%f108, [%rd1];
	mul.f32 	%f109, %f108, %f103;
	add.s64 	%rd30, %rd17, %rd15;
	st.global.f32 	[%rd30], %f109;
	neg.f32 	%f110, %f3;
	mul.f32 	%f111, %f98, %f110;
	add.s32 	%r24, %r1, 84000000;
	mul.wide.u32 	%rd31, %r24, 4;
	add.s64 	%rd32, %rd17, %rd31;
	st.global.f32 	[%rd32], %f111;
	mul.f32 	%f112, %f4, %f99;
	add.s32 	%r25, %r1, 105000000;
	mul.wide.u32 	%rd33, %r25, 4;
	add.s64 	%rd34, %rd17, %rd33;
	st.global.f32 	[%rd34], %f112;
	add.s32 	%r26, %r1, 126000000;
	mul.wide.u32 	%rd35, %r26, 4;
	add.s64 	%rd36, %rd17, %rd35;
	st.global.f32 	[%rd36], %f106;
	mul.f32 	%f113, %f98, %f5;
	add.s32 	%r27, %r1, 147000000;
	mul.wide.u32 	%rd37, %r27, 4;
	add.s64 	%rd38, %rd17, %rd37;
	st.global.f32 	[%rd38], %f113;
	mul.f32 	%f114, %f6, %f99;
	add.s32 	%r28, %r1, 189000000;
	mul.wide.u32 	%rd39, %r28, 4;
	add.s64 	%rd40, %rd17, %rd39;
	st.global.f32 	[%rd40], %f114;
$L__BB0_7:
	ret;

}


// ===== COMPILED SASS (sm_100) =====

	.target	sm_100

	.elftype	@"ET_EXEC"


//--------------------- .note.nv.tkinfo           --------------------------
	.section	.note.nv.tkinfo,"",@"SHT_NOTE"
	.sectionflags	@"SHF_NOTE_NV_TKINFO"
	.tkinfo
        /*0018*/ 	.word	0x00000002
        /*0030*/ 	.string	""
        /*0030*/ 	.string	"ptxas"
        /*0030*/ 	.string	"Cuda compilation tools, release 13.0, V13.0.88"
        /*0030*/ 	.string	"Build cuda_13.0.r13.0/compiler.36424714_0"
        /*0030*/ 	.string	"-arch sm_100 -m 64 "



//--------------------- .note.nv.cuinfo           --------------------------
	.section	.note.nv.cuinfo,"",@"SHT_NOTE"
	.sectionflags	@"SHF_NOTE_NV_CUINFO"
        /*0018*/ 	.short	0x0002
        /*001a*/ 	.short	0x0064
        /*001c*/ 	.short	0x0082
	.zero		2


//--------------------- .nv.info                  --------------------------
	.section	.nv.info,"",@"SHT_CUDA_INFO"
	.align	4


	//----- nvinfo : EIATTR_REGCOUNT
	.align		4
        /*0000*/ 	.byte	0x04, 0x2f
        /*0002*/ 	.short	(.L_1 - .L_0)
	.align		4
.L_0:
        /*0004*/ 	.word	index@(eval_jac_hes_21000000_4_1_f_f7def86f0a03)
        /*0008*/ 	.word	0x00000020


	//----- nvinfo : EIATTR_FRAME_SIZE
	.align		4
.L_1:
        /*000c*/ 	.byte	0x04, 0x11
        /*000e*/ 	.short	(.L_3 - .L_2)
	.align		4
.L_2:
        /*0010*/ 	.word	index@(eval_jac_hes_21000000_4_1_f_f7def86f0a03)
        /*0014*/ 	.word	0x00000000


	//----- nvinfo : EIATTR_MIN_STACK_SIZE
	.align		4
.L_3:
        /*0018*/ 	.byte	0x04, 0x12
        /*001a*/ 	.short	(.L_5 - .L_4)
	.align		4
.L_4:
        /*001c*/ 	.word	index@(eval_jac_hes_21000000_4_1_f_f7def86f0a03)
        /*0020*/ 	.word	0x00000000
.L_5:


//--------------------- .nv.compat                --------------------------
	.section	.nv.compat,"",@"SHT_CUDA_COMPAT_INFO"
	.align	4
        /*0000*/ 	.byte	0x02, 0x09, 0x00, 0x00, 0x02, 0x02, 0x01, 0x00, 0x02, 0x05, 0x05, 0x00, 0x03, 0x07, 0x01, 0x01
        /*0010*/ 	.byte	0x02, 0x03, 0x00, 0x00, 0x02, 0x06, 0x01, 0x00, 0x04, 0x0b, 0x08, 0x00, 0x01, 0x00, 0x00, 0x00
        /*0020*/ 	.byte	0x00, 0x00, 0x00, 0x00


//--------------------- .nv.info.eval_jac_hes_21000000_4_1_f_f7def86f0a03 --------------------------
	.section	.nv.info.eval_jac_hes_21000000_4_1_f_f7def86f0a03,"",@"SHT_CUDA_INFO"
	.sectionflags	@""
	.align	4


	//----- nvinfo : EIATTR_CUDA_API_VERSION
	.align		4
        /*0000*/ 	.byte	0x04, 0x37
        /*0002*/ 	.short	(.L_7 - .L_6)
.L_6:
        /*0004*/ 	.word	0x00000082


	//----- nvinfo : EIATTR_KPARAM_INFO
	.align		4
.L_7:
        /*0008*/ 	.byte	0x04, 0x17
        /*000a*/ 	.short	(.L_9 - .L_8)
.L_8:
        /*000c*/ 	.word	0x00000000
        /*0010*/ 	.short	0x0005
        /*0012*/ 	.short	0x0028
        /*0014*/ 	.byte	0x00, 0xf0, 0x11, 0x00


	//----- nvinfo : EIATTR_KPARAM_INFO
	.align		4
.L_9:
        /*0018*/ 	.byte	0x04, 0x17
        /*001a*/ 	.short	(.L_11 - .L_10)
.L_10:
        /*001c*/ 	.word	0x00000000
        /*0020*/ 	.short	0x0004
        /*0022*/ 	.short	0x0020
        /*0024*/ 	.byte	0x00, 0xf5, 0x21, 0x00


	//----- nvinfo : EIATTR_KPARAM_INFO
	.align		4
.L_11:
        /*0028*/ 	.byte	0x04, 0x17
        /*002a*/ 	.short	(.L_13 - .L_12)
.L_12:
        /*002c*/ 	.word	0x00000000
        /*0030*/ 	.short	0x0003
        /*0032*/ 	.short	0x0018
        /*0034*/ 	.byte	0x00, 0xf5, 0x21, 0x00


	//----- nvinfo : EIATTR_KPARAM_INFO
	.align		4
.L_13:
        /*0038*/ 	.byte	0x04, 0x17
        /*003a*/ 	.short	(.L_15 - .L_14)
.L_14:
        /*003c*/ 	.word	0x00000000
        /*0040*/ 	.short	0x0002
        /*0042*/ 	.short	0x0010
        /*0044*/ 	.byte	0x00, 0xf5, 0x21, 0x00


	//----- nvinfo : EIATTR_KPARAM_INFO
	.align		4
.L_15:
        /*0048*/ 	.byte	0x04, 0x17
        /*004a*/ 	.short	(.L_17 - .L_16)
.L_16:
        /*004c*/ 	.word	0x00000000
        /*0050*/ 	.short	0x0001
        /*0052*/ 	.short	0x0008
        /*0054*/ 	.byte	0x00, 0xf5, 0x21, 0x00


	//----- nvinfo : EIATTR_KPARAM_INFO
	.align		4
.L_17:
        /*0058*/ 	.byte	0x04, 0x17
        /*005a*/ 	.short	(.L_19 - .L_18)
.L_18:
        /*005c*/ 	.word	0x00000000
        /*0060*/ 	.short	0x0000
        /*0062*/ 	.short	0x0000
        /*0064*/ 	.byte	0x00, 0xf5, 0x21, 0x00


	//----- nvinfo : EIATTR_SPARSE_MMA_MASK
	.align		4
.L_19:
        /*0068*/ 	.byte	0x03, 0x50
        /*006a*/ 	.short	0x0000


	//----- nvinfo : EIATTR_MAXREG_COUNT
	.align		4
        /*006c*/ 	.byte	0x03, 0x1b
        /*006e*/ 	.short	0x00ff


	//----- nvinfo : EIATTR_MERCURY_ISA_VERSION
	.align		4
        /*0070*/ 	.byte	0x03, 0x5f
        /*0072*/ 	.short	0x0101


	//----- nvinfo : EIATTR_VRC_CTA_INIT_COUNT
	.align		4
        /*0074*/ 	.byte	0x02, 0x4a
	.zero		1
	.zero		1


	//----- nvinfo : EIATTR_EXIT_INSTR_OFFSETS
	.align		4
        /*0078*/ 	.byte	0x04, 0x1c
        /*007a*/ 	.short	(.L_21 - .L_20)


	//   ....[0]....
.L_20:
        /*007c*/ 	.word	0x00000070


	//   ....[1]....
        /*0080*/ 	.word	0x00000a40


	//----- nvinfo : EIATTR_CRS_STACK_SIZE
	.align		4
.L_21:
        /*0084*/ 	.byte	0x04, 0x1e
        /*0086*/ 	.short	(.L_23 - .L_22)
.L_22:
        /*0088*/ 	.word	0x00000000


	//----- nvinfo : EIATTR_CBANK_PARAM_SIZE
	.align		4
.L_23:
        /*008c*/ 	.byte	0x03, 0x19
        /*008e*/ 	.short	0x002c


	//----- nvinfo : EIATTR_PARAM_CBANK
	.align		4
        /*0090*/ 	.byte	0x04, 0x0a
        /*0092*/ 	.short	(.L_25 - .L_24)
	.align		4
.L_24:
        /*0094*/ 	.word	index@(.nv.constant0.eval_jac_hes_21000000_4_1_f_f7def86f0a03)
        /*0098*/ 	.short	0x0380
        /*009a*/ 	.short	0x002c


	//----- nvinfo : EIATTR_SW_WAR
	.align		4
.L_25:
        /*009c*/ 	.byte	0x04, 0x36
        /*009e*/ 	.short	(.L_27 - .L_26)
.L_26:
        /*00a0*/ 	.word	0x00000008
.L_27:


//--------------------- .nv.callgraph             --------------------------
	.section	.nv.callgraph,"",@"SHT_CUDA_CALLGRAPH"
	.align	4
	.sectionentsize	8
	.align		4
        /*0000*/ 	.word	0x00000000
	.align		4
        /*0004*/ 	.word	0xffffffff
	.align		4
        /*0008*/ 	.word	0x00000000
	.align		4
        /*000c*/ 	.word	0xfffffffe
	.align		4
        /*0010*/ 	.word	0x00000000
	.align		4
        /*0014*/ 	.word	0xfffffffd
	.align		4
        /*0018*/ 	.word	0x00000000
	.align		4
        /*001c*/ 	.word	0xfffffffc


//--------------------- .text.eval_jac_hes_21000000_4_1_f_f7def86f0a03 --------------------------
	.section	.text.eval_jac_hes_21000000_4_1_f_f7def86f0a03,"ax",@progbits
	.align	128
        .global         eval_jac_hes_21000000_4_1_f_f7def86f0a03
        .type           eval_jac_hes_21000000_4_1_f_f7def86f0a03,@function
        .size           eval_jac_hes_21000000_4_1_f_f7def86f0a03,(.L_x_3 - eval_jac_hes_21000000_4_1_f_f7def86f0a03)
        .other          eval_jac_hes_21000000_4_1_f_f7def86f0a03,@"STO_CUDA_ENTRY STV_DEFAULT"
eval_jac_hes_21000000_4_1_f_f7def86f0a03:
.text.eval_jac_hes_21000000_4_1_f_f7def86f0a03:
[----:B------:R-:W-:Y:S01]  /*0000*/  LDC R1, c[0x0][0x37c] ;  /* 0x0000df00ff017b82 */ /* 0x000fe20000000800 */
[----:B------:R-:W0:Y:S01]  /*0010*/  S2R R15, SR_CTAID.X ;  /* 0x00000000000f7919 */ /* 0x000e220000002500 */
[----:B------:R-:W0:Y:S01]  /*0020*/  LDCU UR4, c[0x0][0x360] ;  /* 0x00006c00ff0477ac */ /* 0x000e220008000800 */
[----:B------:R-:W0:Y:S01]  /*0030*/  S2R R0, SR_TID.X ;  /* 0x0000000000007919 */ /* 0x000e220000002100 */
[----:B------:R-:W1:Y:S01]  /*0040*/  LDCU UR5, c[0x0][0x3a8] ;  /* 0x00007500ff0577ac */ /* 0x000e620008000800 */
[----:B0-----:R-:W-:-:S05]  /*0050*/  IMAD R15, R15, UR4, R0 ;  /* 0x000000040f0f7c24 */ /* 0x001fca000f8e0200 */
[----:B-1----:R-:W-:-:S13]  /*0060*/  ISETP.GE.U32.AND P0, PT, R15, UR5, PT ;  /* 0x000000050f007c0c */ /* 0x002fda000bf06070 */
[----:B------:R-:W-:Y:S05]  /*0070*/  @P0 EXIT ;  /* 0x000000000000094d */ /* 0x000fea0003800000 */
[----:B------:R-:W0:Y:S01]  /*0080*/  LDC.64 R2, c[0x0][0x380] ;  /* 0x0000e000ff027b82 */ /* 0x000e220000000a00 */
[----:B------:R-:W1:Y:S01]  /*0090*/  LDCU.64 UR4, c[0x0][0x358] ;  /* 0x00006b00ff0477ac */ /* 0x000e620008000a00 */
[C---:B------:R-:W-:Y:S02]  /*00a0*/  IADD3 R13, PT, PT, R15.reuse, 0x280de80, RZ ;  /* 0x0280de800f0d7810 */ /* 0x040fe40007ffe0ff */
[----:B------:R-:W-:-:S04]  /*00b0*/  IADD3 R17, PT, PT, R15, 0x3c14dc0, RZ ;  /* 0x03c14dc00f117810 */ /* 0x000fc80007ffe0ff */
[----:B------:R-:W2:Y:S01]  /*00c0*/  LDC.64 R4, c[0x0][0x388] ;  /* 0x0000e200ff047b82 */ /* 0x000ea20000000a00 */
[----:B0-----:R-:W-:-:S04]  /*00d0*/  IMAD.WIDE.U32 R8, R13, 0x4, R2 ;  /* 0x000000040d087825 */ /* 0x001fc800078e0002 */
[----:B------:R-:W-:Y:S02]  /*00e0*/  IMAD.WIDE.U32 R10, R17, 0x4, R2 ;  /* 0x00000004110a7825 */ /* 0x000fe400078e0002 */
[----:B-1----:R-:W3:Y:S02]  /*00f0*/  LDG.E R9, desc[UR4][R8.64] ;  /* 0x0000000408097981 */ /* 0x002ee4000c1e1900 */
[C---:B--2---:R-:W-:Y:S02]  /*0100*/  IMAD.WIDE.U32 R4, R15.reuse, 0x4, R4 ;  /* 0x000000040f047825 */ /* 0x044fe400078e0004 */
[----:B------:R-:W2:Y:S04]  /*0110*/  LDG.E R11, desc[UR4][R10.64] ;  /* 0x000000040a0b7981 */ /* 0x000ea8000c1e1900 */
[----:B------:R-:W3:Y:S01]  /*0120*/  LDG.E R12, desc[UR4][R4.64] ;  /* 0x00000004040c7981 */ /* 0x000ee2000c1e1900 */
[----:B------:R-:W-:-:S05]  /*0130*/  IADD3 R25, PT, PT, R15, 0x1406f40, RZ ;  /* 0x01406f400f197810 */ /* 0x000fca0007ffe0ff */
[----:B------:R-:W-:-:S05]  /*0140*/  IMAD.WIDE.U32 R6, R25, 0x4, R2 ;  /* 0x0000000419067825 */ /* 0x000fca00078e0002 */
[----:B------:R0:W4:Y:S01]  /*0150*/  LDG.E R19, desc[UR4][R6.64] ;  /* 0x0000000406137981 */ /* 0x000122000c1e1900 */
[----:B------:R-:W-:-:S05]  /*0160*/  IMAD.WIDE.U32 R2, R15, 0x4, R2 ;  /* 0x000000040f027825 */ /* 0x000fca00078e0002 */
[----:B------:R1:W5:Y:S01]  /*0170*/  LDG.E R16, desc[UR4][R2.64] ;  /* 0x0000000402107981 */ /* 0x000362000c1e1900 */
[----:B------:R-:W-:Y:S01]  /*0180*/  HFMA2 R21, -RZ, RZ, 0.96630859375, -0.0022525787353515625 ;  /* 0x3bbb989dff157431 */ /* 0x000fe200000001ff */
[----:B------:R-:W-:Y:S01]  /*0190*/  MOV R23, 0x437c0000 ;  /* 0x437c000000177802 */ /* 0x000fe20000000f00 */
[----:B0-----:R-:W0:Y:S01]  /*01a0*/  LDC.64 R6, c[0x0][0x398] ;  /* 0x0000e600ff067b82 */ /* 0x001e220000000a00 */
[----:B------:R-:W-:Y:S01]  /*01b0*/  BSSY.RECONVERGENT B0, `(.L_x_0) ;  /* 0x000005f000007945 */ /* 0x000fe20003800200 */
[----:B------:R-:W-:Y:S02]  /*01c0*/  HFMA2 R27, -RZ, RZ, 1.875, 0 ;  /* 0x3f800000ff1b7431 */ /* 0x000fe400000001ff */
[-C--:B---3--:R-:W-:Y:S01]  /*01d0*/  FMUL R0, R9, -R12.reuse ;  /* 0x8000000c09007220 */ /* 0x088fe20000400000 */
[----:B--2---:R-:W-:-:S03]  /*01e0*/  FMUL R14, R11, -R12 ;  /* 0x8000000c0b0e7220 */ /* 0x004fc60000400000 */
[-C--:B------:R-:W-:Y:S01]  /*01f0*/  FFMA.SAT R8, R0, R21.reuse, 0.5 ;  /* 0x3f00000000087423 */ /* 0x080fe20000002015 */
[----:B------:R-:W-:-:S03]  /*0200*/  FFMA.SAT R10, R14, R21, 0.5 ;  /* 0x3f0000000e0a7423 */ /* 0x000fc60000002015 */
[-C--:B------:R-:W-:Y:S01]  /*0210*/  FFMA.RM R8, R8, R23.reuse, 12582913 ;  /* 0x4b40000108087423 */ /* 0x080fe20000004017 */
[----:B------:R-:W-:Y:S02]  /*0220*/  FFMA.RM R10, R10, R23, 12582913 ;  /* 0x4b4000010a0a7423 */ /* 0x000fe40000004017 */
[----:B------:R-:W2:Y:S01]  /*0230*/  LDC.64 R22, c[0x0][0x390] ;  /* 0x0000e400ff167b82 */ /* 0x000ea20000000a00 */
[----:B------:R-:W-:Y:S01]  /*0240*/  FADD R9, R8, -12583039 ;  /* 0xcb40007f08097421 */ /* 0x000fe20000000000 */
[----:B-1----:R-:W-:-:S03]  /*0250*/  FADD R3, R10, -12583039 ;  /* 0xcb40007f0a037421 */ /* 0x002fc60000000000 */
[----:B------:R-:W-:Y:S01]  /*0260*/  FFMA R9, R0, 1.4426950216293334961, -R9 ;  /* 0x3fb8aa3b00097823 */ /* 0x000fe20000000809 */
[----:B------:R-:W-:-:S03]  /*0270*/  FFMA R3, R14, 1.4426950216293334961, -R3 ;  /* 0x3fb8aa3b0e037823 */ /* 0x000fc60000000803 */
[----:B------:R-:W-:Y:S01]  /*0280*/  FFMA R9, R0, 1.925963033500011079e-08, R9 ;  /* 0x32a5706000097823 */ /* 0x000fe20000000009 */
[----:B------:R-:W-:Y:S02]  /*0290*/  FFMA R11, R14, 1.925963033500011079e-08, R3 ;  /* 0x32a570600e0b7823 */ /* 0x000fe40000000003 */
[----:B------:R-:W1:Y:S02]  /*02a0*/  LDC.64 R2, c[0x0][0x3a0] ;  /* 0x0000e800ff027b82 */ /* 0x000e640000000a00 */
[----:B------:R-:W3:Y:S08]  /*02b0*/  MUFU.EX2 R14, R11 ;  /* 0x0000000b000e7308 */ /* 0x000ef00000000800 */
[----:B------:R-:W0:Y:S01]  /*02c0*/  MUFU.EX2 R9, R9 ;  /* 0x0000000900097308 */ /* 0x000e220000000800 */
[----:B------:R-:W-:-:S02]  /*02d0*/  SHF.L.U32 R21, R10, 0x17, RZ ;  /* 0x000000170a157819 */ /* 0x000fc400000006ff */
[----:B------:R-:W-:Y:S02]  /*02e0*/  SHF.L.U32 R0, R8, 0x17, RZ ;  /* 0x0000001708007819 */ /* 0x000fe400000006ff */
[----:B------:R-:W-:Y:S01]  /*02f0*/  FSETP.NEU.AND P0, PT, R12, 1, PT ;  /* 0x3f8000000c00780b */ /* 0x000fe20003f0d000 */
[----:B---3--:R-:W-:Y:S01]  /*0300*/  FMUL R21, R21, R14 ;  /* 0x0000000e15157220 */ /* 0x008fe20000400000 */
[----:B----4-:R-:W-:Y:S01]  /*0310*/  FADD R14, -R19, 1 ;  /* 0x3f800000130e7421 */ /* 0x010fe20000000100 */
[----:B0-----:R-:W-:-:S03]  /*0320*/  FMUL R0, R0, R9 ;  /* 0x0000000900007220 */ /* 0x001fc60000400000 */
[----:B------:R-:W-:Y:S01]  /*0330*/  FMUL R14, R21, R14 ;  /* 0x0000000e150e7220 */ /* 0x000fe20000400000 */
[----:B------:R-:W-:-:S04]  /*0340*/  FMUL R19, R19, R0 ;  /* 0x0000000013137220 */ /* 0x000fc80000400000 */
[----:B------:R-:W-:Y:S01]  /*0350*/  FADD R18, R19, R14 ;  /* 0x0000000e13127221 */ /* 0x000fe20000000000 */
[----:B--2---:R-:W-:-:S04]  /*0360*/  IMAD.WIDE.U32 R22, R15, 0x4, R22 ;  /* 0x000000040f167825 */ /* 0x004fc800078e0016 */
[----:B-----5:R-:W-:Y:S01]  /*0370*/  FMUL R20, R16, R18 ;  /* 0x0000001210147220 */ /* 0x020fe20000400000 */
[----:B------:R-:W-:Y:S06]  /*0380*/  @!P0 BRA `(.L_x_1) ;  /* 0x0000000400048947 */ /* 0x000fec0003800000 */
[----:B------:R-:W-:-:S13]  /*0390*/  FSETP.NAN.AND P0, PT, |R12|, |R12|, PT ;  /* 0x4000000c0c00720b */ /* 0x000fda0003f08200 */
[----:B------:R-:W-:Y:S01]  /*03a0*/  @P0 FADD R27, R12, 2 ;  /* 0x400000000c1b0421 */ /* 0x000fe20000000000 */
[----:B------:R-:W-:Y:S06]  /*03b0*/  @P0 BRA `(.L_x_1) ;  /* 0x0000000000f80947 */ /* 0x000fec0003800000 */
[C---:B------:R-:W-:Y:S01]  /*03c0*/  FMUL R9, |R12|.reuse, 16777216 ;  /* 0x4b8000000c097820 */ /* 0x040fe20000400200 */
[----:B------:R-:W-:-:S04]  /*03d0*/  FSETP.GEU.AND P0, PT, |R12|, 1.175494350822287508e-38, PT ;  /* 0x008000000c00780b */ /* 0x000fc80003f0e200 */
[----:B------:R-:W-:-:S04]  /*03e0*/  FSEL R9, R9, |R12|, !P0 ;  /* 0x4000000c09097208 */ /* 0x000fc80004000000 */
[----:B------:R-:W-:-:S04]  /*03f0*/  IADD3 R10, PT, PT, R9, -0x3f3504f3, RZ ;  /* 0xc0cafb0d090a7810 */ /* 0x000fc80007ffe0ff */
[----:B------:R-:W-:-:S04]  /*0400*/  LOP3.LUT R10, R10, 0xff800000, RZ, 0xc0, !PT ;  /* 0xff8000000a0a7812 */ /* 0x000fc800078ec0ff */
[-C--:B------:R-:W-:Y:S02]  /*0410*/  IADD3 R8, PT, PT, R9, -R10.reuse, RZ ;  /* 0x8000000a09087210 */ /* 0x080fe40007ffe0ff */
[----:B------:R-:W-:Y:S02]  /*0420*/  I2FP.F32.S32 R27, R10 ;  /* 0x0000000a001b7245 */ /* 0x000fe40000201400 */
[----:B------:R-:W-:Y:S01]  /*0430*/  FSEL R10, RZ, -24, P0 ;  /* 0xc1c00000ff0a7808 */ /* 0x000fe20000000000 */
[C---:B------:R-:W-:Y:S01]  /*0440*/  FADD R9, R8.reuse, 1 ;  /* 0x3f80000008097421 */ /* 0x040fe20000000000 */
[----:B------:R-:W-:Y:S01]  /*0450*/  FADD R11, R8, -1 ;  /* 0xbf800000080b7421 */ /* 0x000fe20000000000 */
[C---:B------:R-:W-:Y:S02]  /*0460*/  FSETP.NEU.AND P0, PT, |R12|.reuse, +INF , PT ;  /* 0x7f8000000c00780b */ /* 0x040fe40003f0d200 */
[----:B------:R-:W-:Y:S01]  /*0470*/  FFMA R27, R27, 1.1920928955078125e-07, R10 ;  /* 0x340000001b1b7823 */ /* 0x000fe2000000000a */
[----:B------:R-:W-:Y:S01]  /*0480*/  FADD R8, R11, R11 ;  /* 0x0000000b0b087221 */ /* 0x000fe20000000000 */
[----:B------:R-:W0:Y:S01]  /*0490*/  MUFU.RCP R9, R9 ;  /* 0x0000000900097308 */ /* 0x000e220000001000 */
[----:B------:R-:W-:-:S02]  /*04a0*/  FSETP.NEU.AND P0, PT, R12, RZ, P0 ;  /* 0x000000ff0c00720b */ /* 0x000fc4000070d000 */
[----:B0-----:R-:W-:-:S04]  /*04b0*/  FMUL R8, R9, R8 ;  /* 0x0000000809087220 */ /* 0x001fc80000400000 */
[----:B------:R-:W-:-:S04]  /*04c0*/  FADD R24, R11, -R8 ;  /* 0x800000080b187221 */ /* 0x000fc80000000000 */
[----:B------:R-:W-:-:S04]  /*04d0*/  FADD R24, R24, R24 ;  /* 0x0000001818187221 */ /* 0x000fc80000000000 */
[-C--:B------:R-:W-:Y:S01]  /*04e0*/  FFMA R24, R11, -R8.reuse, R24 ;  /* 0x800000080b187223 */ /* 0x080fe20000000018 */
[----:B------:R-:W-:-:S03]  /*04f0*/  FMUL R11, R8, R8 ;  /* 0x00000008080b7220 */ /* 0x000fc60000400000 */
[----:B------:R-:W-:Y:S01]  /*0500*/  FMUL R10, R9, R24 ;  /* 0x00000018090a7220 */ /* 0x000fe20000400000 */
[----:B------:R-:W-:Y:S01]  /*0510*/  MOV R24, 0x3a2c32e4 ;  /* 0x3a2c32e400187802 */ /* 0x000fe20000000f00 */
[----:B------:R-:W-:-:S04]  /*0520*/  FFMA R9, R8, 1.4426950216293334961, R27 ;  /* 0x3fb8aa3b08097823 */ /* 0x000fc8000000001b */
[----:B------:R-:W-:Y:S01]  /*0530*/  FFMA R24, R11, R24, 0.0032181653659790754318 ;  /* 0x3b52e7db0b187423 */ /* 0x000fe20000000018 */
[----:B------:R-:W-:-:S03]  /*0540*/  FADD R27, R27, -R9 ;  /* 0x800000091b1b7221 */ /* 0x000fc60000000000 */
[----:B------:R-:W-:Y:S01]  /*0550*/  FFMA R24, R11, R24, 0.018033718690276145935 ;  /* 0x3c93bb730b187423 */ /* 0x000fe20000000018 */
[----:B------:R-:W-:-:S03]  /*0560*/  FFMA R27, R8, 1.4426950216293334961, R27 ;  /* 0x3fb8aa3b081b7823 */ /* 0x000fc6000000001b */
[----:B------:R-:W-:Y:S01]  /*0570*/  FFMA R24, R11, R24, 0.12022458761930465698 ;  /* 0x3df6384f0b187423 */ /* 0x000fe20000000018 */
[----:B------:R-:W-:-:S03]  /*0580*/  FFMA R27, R10, 1.4426950216293334961, R27 ;  /* 0x3fb8aa3b0a1b7823 */ /* 0x000fc6000000001b */
[----:B------:R-:W-:Y:S01]  /*0590*/  FMUL R11, R11, R24 ;  /* 0x000000180b0b7220 */ /* 0x000fe20000400000 */
[----:B------:R-:W-:-:S03]  /*05a0*/  FFMA R24, R8, 1.9251366722983220825e-08, R27 ;  /* 0x32a55e3408187823 */ /* 0x000fc6000000001b */
[----:B------:R-:W-:-:S04]  /*05b0*/  FMUL R27, R11, 3 ;  /* 0x404000000b1b7820 */ /* 0x000fc80000400000 */
[----:B------:R-:W-:-:S04]  /*05c0*/  FFMA R24, R10, R27, R24 ;  /* 0x0000001b0a187223 */ /* 0x000fc80000000018 */
[----:B------:R-:W-:-:S04]  /*05d0*/  FFMA R24, R8, R11, R24 ;  /* 0x0000000b08187223 */ /* 0x000fc80000000018 */
[----:B------:R-:W-:-:S04]  /*05e0*/  FADD R10, R9, R24 ;  /* 0x00000018090a7221 */ /* 0x000fc80000000000 */
[----:B------:R-:W-:Y:S01]  /*05f0*/  FMUL R11, R10, 2 ;  /* 0x400000000a0b7820 */ /* 0x000fe20000400000 */
[----:B------:R-:W-:-:S03]  /*0600*/  FADD R9, -R9, R10 ;  /* 0x0000000a09097221 */ /* 0x000fc60000000100 */
[----:B------:R-:W0:Y:S01]  /*0610*/  FRND R8, R11 ;  /* 0x0000000b00087307 */ /* 0x000e220000201000 */
[----:B------:R-:W-:Y:S01]  /*0620*/  FADD R9, R24, -R9 ;  /* 0x8000000918097221 */ /* 0x000fe20000000000 */
[----:B------:R-:W-:Y:S01]  /*0630*/  FFMA R10, R10, 2, -R11 ;  /* 0x400000000a0a7823 */ /* 0x000fe2000000080b */
[----:B------:R-:W-:Y:S01]  /*0640*/  HFMA2 R24, -RZ, RZ, 0.64013671875, -15.109375 ;  /* 0x391fcb8eff187431 */ /* 0x000fe200000001ff */
[----:B------:R-:W-:Y:S02]  /*0650*/  FSETP.GT.AND P2, PT, |R11|, 152, PT ;  /* 0x431800000b00780b */ /* 0x000fe40003f44200 */
[----:B------:R-:W-:Y:S02]  /*0660*/  FFMA R10, R9, 2, R10 ;  /* 0x40000000090a7823 */ /* 0x000fe4000000000a */
[----:B------:R-:W2:Y:S01]  /*0670*/  F2I.NTZ R27, R11 ;  /* 0x0000000b001b7305 */ /* 0x000ea20000203100 */
[----:B0-----:R-:W-:Y:S01]  /*0680*/  FADD R9, R11, -R8 ;  /* 0x800000080b097221 */ /* 0x001fe20000000000 */
[----:B------:R-:W-:-:S03]  /*0690*/  FSETP.GT.AND P1, PT, R8, RZ, PT ;  /* 0x000000ff0800720b */ /* 0x000fc60003f24000 */
[----:B------:R-:W-:Y:S01]  /*06a0*/  FADD R9, R9, R10 ;  /* 0x0000000a09097221 */ /* 0x000fe20000000000 */
[----:B------:R-:W-:Y:S02]  /*06b0*/  SEL R8, RZ, 0x83000000, P1 ;  /* 0x83000000ff087807 */ /* 0x000fe40000800000 */
[----:B------:R-:W-:Y:S01]  /*06c0*/  FSETP.GEU.AND P1, PT, R11, RZ, PT ;  /* 0x000000ff0b00720b */ /* 0x000fe20003f2e000 */
[----:B------:R-:W-:-:S04]  /*06d0*/  FFMA R10, R9, R24, 0.0013391353422775864601 ;  /* 0x3aaf85ed090a7423 */ /* 0x000fc80000000018 */
[----:B------:R-:W-:-:S04]  /*06e0*/  FFMA R10, R9, R10, 0.0096188392490148544312 ;  /* 0x3c1d9856090a7423 */ /* 0x000fc8000000000a */
[----:B------:R-:W-:-:S04]  /*06f0*/  FFMA R10, R9, R10, 0.055503588169813156128 ;  /* 0x3d6357bb090a7423 */ /* 0x000fc8000000000a */
[----:B------:R-:W-:-:S04]  /*0700*/  FFMA R10, R9, R10, 0.24022644758224487305 ;  /* 0x3e75fdec090a7423 */ /* 0x000fc8000000000a */
[----:B------:R-:W-:-:S04]  /*0710*/  FFMA R10, R9, R10, 0.69314718246459960938 ;  /* 0x3f317218090a7423 */ /* 0x000fc8000000000a */
[----:B------:R-:W-:Y:S01]  /*0720*/  FFMA R10, R9, R10, 1 ;  /* 0x3f800000090a7423 */ /* 0x000fe2000000000a */
[----:B------:R-:W-:Y:S02]  /*0730*/  IADD3 R9, PT, PT, R8, 0x7f000000, RZ ;  /* 0x7f00000008097810 */ /* 0x000fe40007ffe0ff */
[----:B--2---:R-:W-:Y:S02]  /*0740*/  LEA R8, R27, -R8, 0x17 ;  /* 0x800000081b087211 */ /* 0x004fe400078eb8ff */
[----:B------:R-:W-:Y:S01]  /*0750*/  FSEL R27, RZ, +INF , !P1 ;  /* 0x7f800000ff1b7808 */ /* 0x000fe20004800000 */
[----:B------:R-:W-:Y:S01]  /*0760*/  FMUL R9, R9, R10 ;  /* 0x0000000a09097220 */ /* 0x000fe20000400000 */
[----:B------:R-:W-:-:S03]  /*0770*/  @!P0 FADD R10, R12, R12 ;  /* 0x0000000c0c0a8221 */ /* 0x000fc60000000000 */
[----:B------:R-:W-:Y:S02]  /*0780*/  @!P2 FMUL R27, R8, R9 ;  /* 0x00000009081ba220 */ /* 0x000fe40000400000 */
[----:B------:R-:W-:-:S07]  /*0790*/  @!P0 LOP3.LUT R27, R10, 0x7fffffff, RZ, 0xc0, !PT ;  /* 0x7fffffff0a1b8812 */ /* 0x000fce00078ec0ff */
.L_x_1:
[----:B------:R-:W-:Y:S05]  /*07a0*/  BSYNC.RECONVERGENT B0 ;  /* 0x0000000000007941 */ /* 0x000fea0003800200 */
.L_x_0:
[----:B------:R-:W-:-:S04]  /*07b0*/  IMAD.WIDE.U32 R8, R15, 0x4, R6 ;  /* 0x000000040f087825 */ /* 0x000fc800078e0006 */
[----:B------:R-:W-:Y:S01]  /*07c0*/  FADD R29, R0, -R21 ;  /* 0x80000015001d7221 */ /* 0x000fe20000000000 */
[----:B------:R-:W-:Y:S01]  /*07d0*/  FMUL R26, R16, R12 ;  /* 0x0000000c101a7220 */ /* 0x000fe20000400000 */
[----:B------:R-:W-:Y:S01]  /*07e0*/  FMUL R24, R12, -R14 ;  /* 0x8000000e0c187220 */ /* 0x000fe20000400000 */
[----:B------:R0:W-:Y:S01]  /*07f0*/  STG.E desc[UR4][R22.64], R20 ;  /* 0x0000001416007986 */ /* 0x0001e2000c101904 */
[----:B------:R-:W-:-:S04]  /*0800*/  IMAD.WIDE.U32 R10, R25, 0x4, R6 ;  /* 0x00000004190a7825 */ /* 0x000fc800078e0006 */
[----:B------:R-:W-:Y:S01]  /*0810*/  FMUL R28, R16, R29 ;  /* 0x0000001d101c7220 */ /* 0x000fe20000400000 */
[----:B------:R2:W-:Y:S01]  /*0820*/  STG.E desc[UR4][R8.64], R18 ;  /* 0x0000001208007986 */ /* 0x0005e2000c101904 */
[----:B------:R-:W-:-:S03]  /*0830*/  IMAD.WIDE.U32 R12, R13, 0x4, R6 ;  /* 0x000000040d0c7825 */ /* 0x000fc600078e0006 */
[----:B------:R3:W-:Y:S01]  /*0840*/  STG.E desc[UR4][R10.64], R28 ;  /* 0x0000001c0a007986 */ /* 0x0007e2000c101904 */
[----:B------:R-:W-:-:S04]  /*0850*/  IMAD.WIDE.U32 R6, R17, 0x4, R6 ;  /* 0x0000000411067825 */ /* 0x000fc800078e0006 */
[----:B0-----:R-:W-:Y:S01]  /*0860*/  FMUL R20, R16, R24 ;  /* 0x0000001810147220 */ /* 0x001fe20000400000 */
[----:B-1----:R-:W-:-:S04]  /*0870*/  IMAD.WIDE.U32 R22, R25, 0x4, R2 ;  /* 0x0000000419167825 */ /* 0x002fc800078e0002 */
[----:B--2---:R-:W-:-:S05]  /*0880*/  FMUL R9, R19, -R26 ;  /* 0x8000001a13097220 */ /* 0x004fca0000400000 */
[----:B------:R0:W-:Y:S04]  /*0890*/  STG.E desc[UR4][R12.64], R9 ;  /* 0x000000090c007986 */ /* 0x0001e8000c101904 */
[----:B------:R1:W-:Y:S04]  /*08a0*/  STG.E desc[UR4][R6.64], R20 ;  /* 0x0000001406007986 */ /* 0x0003e8000c101904 */
[----:B------:R2:W-:Y:S04]  /*08b0*/  STG.E desc[UR4][R22.64], R29 ;  /* 0x0000001d16007986 */ /* 0x0005e8000c101904 */
[----:B------:R-:W4:Y:S01]  /*08c0*/  LDG.E R4, desc[UR4][R4.64] ;  /* 0x0000000404047981 */ /* 0x000f22000c1e1900 */
[----:B------:R-:W-:Y:S01]  /*08d0*/  FMUL R27, R16, R27 ;  /* 0x0000001b101b7220 */ /* 0x000fe20000400000 */
[C---:B---3--:R-:W-:Y:S01]  /*08e0*/  IADD3 R11, PT, PT, R15.reuse, 0x501bd00, RZ ;  /* 0x0501bd000f0b7810 */ /* 0x048fe20007ffe0ff */
[----:B------:R-:W-:Y:S01]  /*08f0*/  FMUL R0, R0, -R26 ;  /* 0x8000001a00007220 */ /* 0x000fe20000400000 */
[----:B0-----:R-:W-:Y:S01]  /*0900*/  IADD3 R9, PT, PT, R15, 0x6422c40, RZ ;  /* 0x06422c400f097810 */ /* 0x001fe20007ffe0ff */
[-C--:B------:R-:W-:Y:S01]  /*0910*/  FMUL R14, R14, R27.reuse ;  /* 0x0000001b0e0e7220 */ /* 0x080fe20000400000 */
[----:B------:R-:W-:Y:S01]  /*0920*/  FMUL R27, R19, R27 ;  /* 0x0000001b131b7220 */ /* 0x000fe20000400000 */
[----:B------:R-:W-:Y:S01]  /*0930*/  IADD3 R13, PT, PT, R15, 0x7829b80, RZ ;  /* 0x07829b800f0d7810 */ /* 0x000fe20007ffe0ff */
[----:B-1----:R-:W-:Y:S01]  /*0940*/  IMAD.WIDE.U32 R6, R11, 0x4, R2 ;  /* 0x000000040b067825 */ /* 0x002fe200078e0002 */
[----:B--2---:R-:W-:-:S03]  /*0950*/  IADD3 R23, PT, PT, R15, 0x8c30ac0, RZ ;  /* 0x08c30ac00f177810 */ /* 0x004fc60007ffe0ff */
[----:B------:R-:W-:Y:S01]  /*0960*/  FMUL R21, R21, R26 ;  /* 0x0000001a15157220 */ /* 0x000fe20000400000 */
[----:B------:R-:W-:Y:S01]  /*0970*/  IADD3 R15, PT, PT, R15, 0xb43e940, RZ ;  /* 0x0b43e9400f0f7810 */ /* 0x000fe20007ffe0ff */
[----:B------:R-:W-:-:S04]  /*0980*/  IMAD.WIDE.U32 R8, R9, 0x4, R2 ;  /* 0x0000000409087825 */ /* 0x000fc800078e0002 */
[----:B------:R-:W-:-:S04]  /*0990*/  IMAD.WIDE.U32 R10, R13, 0x4, R2 ;  /* 0x000000040d0a7825 */ /* 0x000fc800078e0002 */
[----:B------:R-:W-:-:S04]  /*09a0*/  IMAD.WIDE.U32 R12, R23, 0x4, R2 ;  /* 0x00000004170c7825 */ /* 0x000fc800078e0002 */
[----:B----4-:R-:W-:Y:S01]  /*09b0*/  FMUL R19, R19, -R4 ;  /* 0x8000000413137220 */ /* 0x010fe20000400000 */
[----:B------:R-:W-:-:S04]  /*09c0*/  IMAD.WIDE.U32 R4, R17, 0x4, R2 ;  /* 0x0000000411047825 */ /* 0x000fc800078e0002 */
[----:B------:R-:W-:Y:S01]  /*09d0*/  IMAD.WIDE.U32 R2, R15, 0x4, R2 ;  /* 0x000000040f027825 */ /* 0x000fe200078e0002 */
[----:B------:R-:W-:Y:S04]  /*09e0*/  STG.E desc[UR4][R4.64], R19 ;  /* 0x0000001304007986 */ /* 0x000fe8000c101904 */
[----:B------:R-:W-:Y:S04]  /*09f0*/  STG.E desc[UR4][R6.64], R0 ;  /* 0x0000000006007986 */ /* 0x000fe8000c101904 */
[----:B------:R-:W-:Y:S04]  /*0a00*/  STG.E desc[UR4][R8.64], R27 ;  /* 0x0000001b08007986 */ /* 0x000fe8000c101904 */
[----:B------:R-:W-:Y:S04]  /*0a10*/  STG.E desc[UR4][R10.64], R24 ;  /* 0x000000180a007986 */ /* 0x000fe8000c101904 */
[----:B------:R-:W-:Y:S04]  /*0a20*/  STG.E desc[UR4][R12.64], R21 ;  /* 0x000000150c007986 */ /* 0x000fe8000c101904 */
[----:B------:R-:W-:Y:S01]  /*0a30*/  STG.E desc[UR4][R2.64], R14 ;  /* 0x0000000e02007986 */ /* 0x000fe2000c101904 */
[----:B------:R-:W-:Y:S05]  /*0a40*/  EXIT ;  /* 0x000000000000794d */ /* 0x000fea0003800000 */
.L_x_2:
[----:B------:R-:W-:-:S00]  /*0a50*/  BRA `(.L_x_2) ;  /* 0xfffffffc00fc7947 */ /* 0x000fc0000383ffff */
[----:B------:R-:W-:-:S00]  /*0a60*/  NOP ;  /* 0x0000000000007918 */ /* 0x000fc00000000000 */
        /* <DEDUP_REMOVED lines=9> */
.L_x_3:


//--------------------- .nv.shared.reserved.0     --------------------------
	.section	.nv.shared.reserved.0,"aw",@nobits
	.weak		__nv_reservedSMEM_offset_0_alias
	.size		__nv_reservedSMEM_offset_0_alias, 0, 64
	.other		__nv_reservedSMEM_offset_0_alias,@"STO_CUDA_RESERVED_SHARED STV_DEFAULT"
__nv_reservedSMEM_offset_0_alias:
	.zero		0
	.zero		64


//--------------------- .nv.constant0.eval_jac_hes_21000000_4_1_f_f7def86f0a03 --------------------------
	.section	.nv.constant0.eval_jac_hes_21000000_4_1_f_f7def86f0a03,"a",@progbits
	.sectionflags	@""
	.align	4
.nv.constant0.eval_jac_hes_21000000_4_1_f_f7def86f0a03:
	.zero		940


//--------------------- SYMBOLS --------------------------

	.type		.nv.reservedSmem.offset0,@object
	.size		.nv.reservedSmem.offset0,0x4
